//
// Generated by NVIDIA NVVM Compiler
//
// Compiler Build ID: CL-36424714
// Cuda compilation tools, release 13.0, V13.0.88
// Based on NVVM 20.0.0
//

.version 9.0
.target sm_100
.address_size 64

	// .globl	_Z24gpu_histogram_no_atomicsPfiPi

.visible .entry _Z24gpu_histogram_no_atomicsPfiPi(
	.param .u64 .ptr .align 1 _Z24gpu_histogram_no_atomicsPfiPi_param_0,
	.param .u32 _Z24gpu_histogram_no_atomicsPfiPi_param_1,
	.param .u64 .ptr .align 1 _Z24gpu_histogram_no_atomicsPfiPi_param_2
)
{
	.reg .pred 	%p<2>;
	.reg .b32 	%r<9>;
	.reg .b32 	%f<2>;
	.reg .b64 	%rd<9>;

	ld.param.u64 	%rd1, [_Z24gpu_histogram_no_atomicsPfiPi_param_0];
	ld.param.u32 	%r2, [_Z24gpu_histogram_no_atomicsPfiPi_param_1];
	ld.param.u64 	%rd2, [_Z24gpu_histogram_no_atomicsPfiPi_param_2];
	mov.u32 	%r3, %ctaid.x;
	mov.u32 	%r4, %ntid.x;
	mov.u32 	%r5, %tid.x;
	mad.lo.s32 	%r1, %r3, %r4, %r5;
	setp.ge.s32 	%p1, %r1, %r2;
	@%p1 bra 	$L__BB0_2;
	cvta.to.global.u64 	%rd3, %rd1;
	cvta.to.global.u64 	%rd4, %rd2;
	mul.wide.s32 	%rd5, %r1, 4;
	add.s64 	%rd6, %rd3, %rd5;
	ld.global.f32 	%f1, [%rd6];
	cvt.rzi.s32.f32 	%r6, %f1;
	mul.wide.s32 	%rd7, %r6, 4;
	add.s64 	%rd8, %rd4, %rd7;
	ld.global.u32 	%r7, [%rd8];
	add.s32 	%r8, %r7, 1;
	st.global.u32 	[%rd8], %r8;
$L__BB0_2:
	ret;

}
	// .globl	_Z21gpu_histogram_atomicsPfiPi
.visible .entry _Z21gpu_histogram_atomicsPfiPi(
	.param .u64 .ptr .align 1 _Z21gpu_histogram_atomicsPfiPi_param_0,
	.param .u32 _Z21gpu_histogram_atomicsPfiPi_param_1,
	.param .u64 .ptr .align 1 _Z21gpu_histogram_atomicsPfiPi_param_2
)
{
	.reg .pred 	%p<2>;
	.reg .b32 	%r<8>;
	.reg .b32 	%f<2>;
	.reg .b64 	%rd<9>;

	ld.param.u64 	%rd1, [_Z21gpu_histogram_atomicsPfiPi_param_0];
	ld.param.u32 	%r2, [_Z21gpu_histogram_atomicsPfiPi_param_1];
	ld.param.u64 	%rd2, [_Z21gpu_histogram_atomicsPfiPi_param_2];
	mov.u32 	%r3, %ctaid.x;
	mov.u32 	%r4, %ntid.x;
	mov.u32 	%r5, %tid.x;
	mad.lo.s32 	%r1, %r3, %r4, %r5;
	setp.ge.s32 	%p1, %r1, %r2;
	@%p1 bra 	$L__BB1_2;
	cvta.to.global.u64 	%rd3, %rd1;
	cvta.to.global.u64 	%rd4, %rd2;
	mul.wide.s32 	%rd5, %r1, 4;
	add.s64 	%rd6, %rd3, %rd5;
	ld.global.f32 	%f1, [%rd6];
	cvt.rzi.s32.f32 	%r6, %f1;
	mul.wide.s32 	%rd7, %r6, 4;
	add.s64 	%rd8, %rd4, %rd7;
	atom.global.add.u32 	%r7, [%rd8], 1;
$L__BB1_2:
	ret;

}
	// .globl	_Z21gpu_histogram_stridedPfiPi
.visible .entry _Z21gpu_histogram_stridedPfiPi(
	.param .u64 .ptr .align 1 _Z21gpu_histogram_stridedPfiPi_param_0,
	.param .u32 _Z21gpu_histogram_stridedPfiPi_param_1,
	.param .u64 .ptr .align 1 _Z21gpu_histogram_stridedPfiPi_param_2
)
{
	.reg .pred 	%p<2>;
	.reg .b32 	%r<8>;
	.reg .b32 	%f<2>;
	.reg .b64 	%rd<9>;

	ld.param.u64 	%rd1, [_Z21gpu_histogram_stridedPfiPi_param_0];
	ld.param.u32 	%r2, [_Z21gpu_histogram_stridedPfiPi_param_1];
	ld.param.u64 	%rd2, [_Z21gpu_histogram_stridedPfiPi_param_2];
	mov.u32 	%r3, %ctaid.x;
	mov.u32 	%r4, %ntid.x;
	mov.u32 	%r5, %tid.x;
	mad.lo.s32 	%r1, %r3, %r4, %r5;
	setp.ge.s32 	%p1, %r1, %r2;
	@%p1 bra 	$L__BB2_2;
	cvta.to.global.u64 	%rd3, %rd1;
	cvta.to.global.u64 	%rd4, %rd2;
	mul.wide.s32 	%rd5, %r1, 4;
	add.s64 	%rd6, %rd3, %rd5;
	ld.global.f32 	%f1, [%rd6];
	cvt.rzi.s32.f32 	%r6, %f1;
	mul.wide.s32 	%rd7, %r6, 4;
	add.s64 	%rd8, %rd4, %rd7;
	atom.global.add.u32 	%r7, [%rd8], 1;
$L__BB2_2:
	ret;

}


// ===== COMPILED SASS (sm_100) =====

	.target	sm_100

	.elftype	@"ET_EXEC"


//--------------------- .note.nv.tkinfo           --------------------------
	.section	.note.nv.tkinfo,"",@"SHT_NOTE"
	.sectionflags	@"SHF_NOTE_NV_TKINFO"
	.tkinfo
        /*0018*/ 	.word	0x00000002
        /*0030*/ 	.string	""
        /*0030*/ 	.string	"ptxas"
        /*0030*/ 	.string	"Cuda compilation tools, release 13.0, V13.0.88"
        /*0030*/ 	.string	"Build cuda_13.0.r13.0/compiler.36424714_0"
        /*0030*/ 	.string	"-arch sm_100 -m 64 "



//--------------------- .note.nv.cuinfo           --------------------------
	.section	.note.nv.cuinfo,"",@"SHT_NOTE"
	.sectionflags	@"SHF_NOTE_NV_CUINFO"
        /*0018*/ 	.short	0x0002
        /*001a*/ 	.short	0x0064
        /*001c*/ 	.short	0x0082
	.zero		2


//--------------------- .nv.info                  --------------------------
	.section	.nv.info,"",@"SHT_CUDA_INFO"
	.align	4


	//----- nvinfo : EIATTR_REGCOUNT
	.align		4
        /*0000*/ 	.byte	0x04, 0x2f
        /*0002*/ 	.short	(.L_1 - .L_0)
	.align		4
.L_0:
        /*0004*/ 	.word	index@(_Z24gpu_histogram_no_atomicsPfiPi)
        /*0008*/ 	.word	0x0000000a


	//----- nvinfo : EIATTR_FRAME_SIZE
	.align		4
.L_1:
        /*000c*/ 	.byte	0x04, 0x11
        /*000e*/ 	.short	(.L_3 - .L_2)
	.align		4
.L_2:
        /*0010*/ 	.word	index@(_Z24gpu_histogram_no_atomicsPfiPi)
        /*0014*/ 	.word	0x00000000


	//----- nvinfo : EIATTR_REGCOUNT
	.align		4
.L_3:
        /*0018*/ 	.byte	0x04, 0x2f
        /*001a*/ 	.short	(.L_5 - .L_4)
	.align		4
.L_4:
        /*001c*/ 	.word	index@(_Z21gpu_histogram_atomicsPfiPi)
        /*0020*/ 	.word	0x0000000c


	//----- nvinfo : EIATTR_FRAME_SIZE
	.align		4
.L_5:
        /*0024*/ 	.byte	0x04, 0x11
        /*0026*/ 	.short	(.L_7 - .L_6)
	.align		4
.L_6:
        /*0028*/ 	.word	index@(_Z21gpu_histogram_atomicsPfiPi)
        /*002c*/ 	.word	0x00000000


	//----- nvinfo : EIATTR_REGCOUNT
	.align		4
.L_7:
        /*0030*/ 	.byte	0x04, 0x2f
        /*0032*/ 	.short	(.L_9 - .L_8)
	.align		4
.L_8:
        /*0034*/ 	.word	index@(_Z21gpu_histogram_stridedPfiPi)
        /*0038*/ 	.word	0x0000000c


	//----- nvinfo : EIATTR_FRAME_SIZE
	.align		4
.L_9:
        /*003c*/ 	.byte	0x04, 0x11
        /*003e*/ 	.short	(.L_11 - .L_10)
	.align		4
.L_10:
        /*0040*/ 	.word	index@(_Z21gpu_histogram_stridedPfiPi)
        /*0044*/ 	.word	0x00000000


	//----- nvinfo : EIATTR_MIN_STACK_SIZE
	.align		4
.L_11:
        /*0048*/ 	.byte	0x04, 0x12
        /*004a*/ 	.short	(.L_13 - .L_12)
	.align		4
.L_12:
        /*004c*/ 	.word	index@(_Z21gpu_histogram_stridedPfiPi)
        /*0050*/ 	.word	0x00000000


	//----- nvinfo : EIATTR_MIN_STACK_SIZE
	.align		4
.L_13:
        /*0054*/ 	.byte	0x04, 0x12
        /*0056*/ 	.short	(.L_15 - .L_14)
	.align		4
.L_14:
        /*0058*/ 	.word	index@(_Z21gpu_histogram_atomicsPfiPi)
        /*005c*/ 	.word	0x00000000


	//----- nvinfo : EIATTR_MIN_STACK_SIZE
	.align		4
.L_15:
        /*0060*/ 	.byte	0x04, 0x12
        /*0062*/ 	.short	(.L_17 - .L_16)
	.align		4
.L_16:
        /*0064*/ 	.word	index@(_Z24gpu_histogram_no_atomicsPfiPi)
        /*0068*/ 	.word	0x00000000
.L_17:


//--------------------- .nv.compat                --------------------------
	.section	.nv.compat,"",@"SHT_CUDA_COMPAT_INFO"
	.align	4
        /*0000*/ 	.byte	0x02, 0x09, 0x00, 0x00, 0x02, 0x02, 0x01, 0x00, 0x02, 0x05, 0x05, 0x00, 0x03, 0x07, 0x01, 0x01
        /*0010*/ 	.byte	0x02, 0x03, 0x00, 0x00, 0x02, 0x06, 0x01, 0x00, 0x04, 0x0b, 0x08, 0x00, 0x09, 0x00, 0x00, 0x00
        /*0020*/ 	.byte	0x00, 0x00, 0x00, 0x00


//--------------------- .nv.info._Z21gpu_histogram_stridedPfiPi --------------------------
	.section	.nv.info._Z21gpu_histogram_stridedPfiPi,"",@"SHT_CUDA_INFO"
	.sectionflags	@""
	.align	4


	//----- nvinfo : EIATTR_CUDA_API_VERSION
	.align		4
        /*0000*/ 	.byte	0x04, 0x37
        /*0002*/ 	.short	(.L_19 - .L_18)
.L_18:
        /*0004*/ 	.word	0x00000082


	//----- nvinfo : EIATTR_KPARAM_INFO
	.align		4
.L_19:
        /*0008*/ 	.byte	0x04, 0x17
        /*000a*/ 	.short	(.L_21 - .L_20)
.L_20:
        /*000c*/ 	.word	0x00000000
        /*0010*/ 	.short	0x0002
        /*0012*/ 	.short	0x0010
        /*0014*/ 	.byte	0x00, 0xf5, 0x21, 0x00


	//----- nvinfo : EIATTR_KPARAM_INFO
	.align		4
.L_21:
        /*0018*/ 	.byte	0x04, 0x17
        /*001a*/ 	.short	(.L_23 - .L_22)
.L_22:
        /*001c*/ 	.word	0x00000000
        /*0020*/ 	.short	0x0001
        /*0022*/ 	.short	0x0008
        /*0024*/ 	.byte	0x00, 0xf0, 0x11, 0x00


	//----- nvinfo : EIATTR_KPARAM_INFO
	.align		4
.L_23:
        /*0028*/ 	.byte	0x04, 0x17
        /*002a*/ 	.short	(.L_25 - .L_24)
.L_24:
        /*002c*/ 	.word	0x00000000
        /*0030*/ 	.short	0x0000
        /*0032*/ 	.short	0x0000
        /*0034*/ 	.byte	0x00, 0xf5, 0x21, 0x00


	//----- nvinfo : EIATTR_SPARSE_MMA_MASK
	.align		4
.L_25:
        /*0038*/ 	.byte	0x03, 0x50
        /*003a*/ 	.short	0x0000


	//----- nvinfo : EIATTR_MAXREG_COUNT
	.align		4
        /*003c*/ 	.byte	0x03, 0x1b
        /*003e*/ 	.short	0x00ff


	//----- nvinfo : EIATTR_MERCURY_ISA_VERSION
	.align		4
        /*0040*/ 	.byte	0x03, 0x5f
        /*0042*/ 	.short	0x0101


	//----- nvinfo : EIATTR_VRC_CTA_INIT_COUNT
	.align		4
        /*0044*/ 	.byte	0x02, 0x4a
	.zero		1
	.zero		1


	//----- nvinfo : EIATTR_EXIT_INSTR_OFFSETS
	.align		4
        /*0048*/ 	.byte	0x04, 0x1c
        /*004a*/ 	.short	(.L_27 - .L_26)


	//   ....[0]....
.L_26:
        /*004c*/ 	.word	0x00000070


	//   ....[1]....
        /*0050*/ 	.word	0x00000110


	//----- nvinfo : EIATTR_CBANK_PARAM_SIZE
	.align		4
.L_27:
        /*0054*/ 	.byte	0x03, 0x19
        /*0056*/ 	.short	0x0018


	//----- nvinfo : EIATTR_PARAM_CBANK
	.align		4
        /*0058*/ 	.byte	0x04, 0x0a
        /*005a*/ 	.short	(.L_29 - .L_28)
	.align		4
.L_28:
        /*005c*/ 	.word	index@(.nv.constant0._Z21gpu_histogram_stridedPfiPi)
        /*0060*/ 	.short	0x0380
        /*0062*/ 	.short	0x0018


	//----- nvinfo : EIATTR_SW_WAR
	.align		4
.L_29:
        /*0064*/ 	.byte	0x04, 0x36
        /*0066*/ 	.short	(.L_31 - .L_30)
.L_30:
        /*0068*/ 	.word	0x00000008
.L_31:


//--------------------- .nv.info._Z21gpu_histogram_atomicsPfiPi --------------------------
	.section	.nv.info._Z21gpu_histogram_atomicsPfiPi,"",@"SHT_CUDA_INFO"
	.sectionflags	@""
	.align	4


	//----- nvinfo : EIATTR_CUDA_API_VERSION
	.align		4
        /*0000*/ 	.byte	0x04, 0x37
        /*0002*/ 	.short	(.L_33 - .L_32)
.L_32:
        /*0004*/ 	.word	0x00000082


	//----- nvinfo : EIATTR_KPARAM_INFO
	.align		4
.L_33:
        /*0008*/ 	.byte	0x04, 0x17
        /*000a*/ 	.short	(.L_35 - .L_34)
.L_34:
        /*000c*/ 	.word	0x00000000
        /*0010*/ 	.short	0x0002
        /*0012*/ 	.short	0x0010
        /*0014*/ 	.byte	0x00, 0xf5, 0x21, 0x00


	//----- nvinfo : EIATTR_KPARAM_INFO
	.align		4
.L_35:
        /*0018*/ 	.byte	0x04, 0x17
        /*001a*/ 	.short	(.L_37 - .L_36)
.L_36:
        /*001c*/ 	.word	0x00000000
        /*0020*/ 	.short	0x0001
        /*0022*/ 	.short	0x0008
        /*0024*/ 	.byte	0x00, 0xf0, 0x11, 0x00


	//----- nvinfo : EIATTR_KPARAM_INFO
	.align		4
.L_37:
        /*0028*/ 	.byte	0x04, 0x17
        /*002a*/ 	.short	(.L_39 - .L_38)
.L_38:
        /*002c*/ 	.word	0x00000000
        /*0030*/ 	.short	0x0000
        /*0032*/ 	.short	0x0000
        /*0034*/ 	.byte	0x00, 0xf5, 0x21, 0x00


	//----- nvinfo : EIATTR_SPARSE_MMA_MASK
	.align		4
.L_39:
        /*0038*/ 	.byte	0x03, 0x50
        /*003a*/ 	.short	0x0000


	//----- nvinfo : EIATTR_MAXREG_COUNT
	.align		4
        /*003c*/ 	.byte	0x03, 0x1b
        /*003e*/ 	.short	0x00ff


	//----- nvinfo : EIATTR_MERCURY_ISA_VERSION
	.align		4
        /*0040*/ 	.byte	0x03, 0x5f
        /*0042*/ 	.short	0x0101


	//----- nvinfo : EIATTR_VRC_CTA_INIT_COUNT
	.align		4
        /*0044*/ 	.byte	0x02, 0x4a
	.zero		1
	.zero		1


	//----- nvinfo : EIATTR_EXIT_INSTR_OFFSETS
	.align		4
        /*0048*/ 	.byte	0x04, 0x1c
        /*004a*/ 	.short	(.L_41 - .L_40)


	//   ....[0]....
.L_40:
        /*004c*/ 	.word	0x00000070


	//   ....[1]....
        /*0050*/ 	.word	0x00000110


	//----- nvinfo : EIATTR_CBANK_PARAM_SIZE
	.align		4
.L_41:
        /*0054*/ 	.byte	0x03, 0x19
        /*0056*/ 	.short	0x0018


	//----- nvinfo : EIATTR_PARAM_CBANK
	.align		4
        /*0058*/ 	.byte	0x04, 0x0a
        /*005a*/ 	.short	(.L_43 - .L_42)
	.align		4
.L_42:
        /*005c*/ 	.word	index@(.nv.constant0._Z21gpu_histogram_atomicsPfiPi)
        /*0060*/ 	.short	0x0380
        /*0062*/ 	.short	0x0018


	//----- nvinfo : EIATTR_SW_WAR
	.align		4
.L_43:
        /*0064*/ 	.byte	0x04, 0x36
        /*0066*/ 	.short	(.L_45 - .L_44)
.L_44:
        /*0068*/ 	.word	0x00000008
.L_45:


//--------------------- .nv.info._Z24gpu_histogram_no_atomicsPfiPi --------------------------
	.section	.nv.info._Z24gpu_histogram_no_atomicsPfiPi,"",@"SHT_CUDA_INFO"
	.sectionflags	@""
	.align	4


	//----- nvinfo : EIATTR_CUDA_API_VERSION
	.align		4
        /*0000*/ 	.byte	0x04, 0x37
        /*0002*/ 	.short	(.L_47 - .L_46)
.L_46:
        /*0004*/ 	.word	0x00000082


	//----- nvinfo : EIATTR_KPARAM_INFO
	.align		4
.L_47:
        /*0008*/ 	.byte	0x04, 0x17
        /*000a*/ 	.short	(.L_49 - .L_48)
.L_48:
        /*000c*/ 	.word	0x00000000
        /*0010*/ 	.short	0x0002
        /*0012*/ 	.short	0x0010
        /*0014*/ 	.byte	0x00, 0xf5, 0x21, 0x00


	//----- nvinfo : EIATTR_KPARAM_INFO
	.align		4
.L_49:
        /*0018*/ 	.byte	0x04, 0x17
        /*001a*/ 	.short	(.L_51 - .L_50)
.L_50:
        /*001c*/ 	.word	0x00000000
        /*0020*/ 	.short	0x0001
        /*0022*/ 	.short	0x0008
        /*0024*/ 	.byte	0x00, 0xf0, 0x11, 0x00


	//----- nvinfo : EIATTR_KPARAM_INFO
	.align		4
.L_51:
        /*0028*/ 	.byte	0x04, 0x17
        /*002a*/ 	.short	(.L_53 - .L_52)
.L_52:
        /*002c*/ 	.word	0x00000000
        /*0030*/ 	.short	0x0000
        /*0032*/ 	.short	0x0000
        /*0034*/ 	.byte	0x00, 0xf5, 0x21, 0x00


	//----- nvinfo : EIATTR_SPARSE_MMA_MASK
	.align		4
.L_53:
        /*0038*/ 	.byte	0x03, 0x50
        /*003a*/ 	.short	0x0000


	//----- nvinfo : EIATTR_MAXREG_COUNT
	.align		4
        /*003c*/ 	.byte	0x03, 0x1b
        /*003e*/ 	.short	0x00ff


	//----- nvinfo : EIATTR_MERCURY_ISA_VERSION
	.align		4
        /*0040*/ 	.byte	0x03, 0x5f
        /*0042*/ 	.short	0x0101


	//----- nvinfo : EIATTR_VRC_CTA_INIT_COUNT
	.align		4
        /*0044*/ 	.byte	0x02, 0x4a
	.zero		1
	.zero		1


	//----- nvinfo : EIATTR_EXIT_INSTR_OFFSETS
	.align		4
        /*0048*/ 	.byte	0x04, 0x1c
        /*004a*/ 	.short	(.L_55 - .L_54)


	//   ....[0]....
.L_54:
        /*004c*/ 	.word	0x00000070


	//   ....[1]....
        /*0050*/ 	.word	0x00000120


	//----- nvinfo : EIATTR_CBANK_PARAM_SIZE
	.align		4
.L_55:
        /*0054*/ 	.byte	0x03, 0x19
        /*0056*/ 	.short	0x0018


	//----- nvinfo : EIATTR_PARAM_CBANK
	.align		4
        /*0058*/ 	.byte	0x04, 0x0a
        /*005a*/ 	.short	(.L_57 - .L_56)
	.align		4
.L_56:
        /*005c*/ 	.word	index@(.nv.constant0._Z24gpu_histogram_no_atomicsPfiPi)
        /*0060*/ 	.short	0x0380
        /*0062*/ 	.short	0x0018


	//----- nvinfo : EIATTR_SW_WAR
	.align		4
.L_57:
        /*0064*/ 	.byte	0x04, 0x36
        /*0066*/ 	.short	(.L_59 - .L_58)
.L_58:
        /*0068*/ 	.word	0x00000008
.L_59:


//--------------------- .nv.callgraph             --------------------------
	.section	.nv.callgraph,"",@"SHT_CUDA_CALLGRAPH"
	.align	4
	.sectionentsize	8
	.align		4
        /*0000*/ 	.word	0x00000000
	.align		4
        /*0004*/ 	.word	0xffffffff
	.align		4
        /*0008*/ 	.word	0x00000000
	.align		4
        /*000c*/ 	.word	0xfffffffe
	.align		4
        /*0010*/ 	.word	0x00000000
	.align		4
        /*0014*/ 	.word	0xfffffffd
	.align		4
        /*0018*/ 	.word	0x00000000
	.align		4
        /*001c*/ 	.word	0xfffffffc


//--------------------- .text._Z21gpu_histogram_stridedPfiPi --------------------------
	.section	.text._Z21gpu_histogram_stridedPfiPi,"ax",@progbits
	.align	128
        .global         _Z21gpu_histogram_stridedPfiPi
        .type           _Z21gpu_histogram_stridedPfiPi,@function
        .size           _Z21gpu_histogram_stridedPfiPi,(.L_x_3 - _Z21gpu_histogram_stridedPfiPi)
        .other          _Z21gpu_histogram_stridedPfiPi,@"STO_CUDA_ENTRY STV_DEFAULT"
_Z21gpu_histogram_stridedPfiPi:
.text._Z21gpu_histogram_stridedPfiPi:
[----:B------:R-:W-:Y:S01]  /*0000*/  LDC R1, c[0x0][0x37c] ;  /* 0x0000df00ff017b82 */ /* 0x000fe20000000800 */
[----:B------:R-:W0:Y:S07]  /*0010*/  S2R R0, SR_TID.X ;  /* 0x0000000000007919 */ /* 0x000e2e0000002100 */
[----:B------:R-:W0:Y:S01]  /*0020*/  S2UR UR4, SR_CTAID.X ;  /* 0x00000000000479c3 */ /* 0x000e220000002500 */
[----:B------:R-:W1:Y:S07]  /*0030*/  LDCU UR5, c[0x0][0x388] ;  /* 0x00007100ff0577ac */ /* 0x000e6e0008000800 */
[----:B------:R-:W0:Y:S02]  /*0040*/  LDC R5, c[0x0][0x360] ;  /* 0x0000d800ff057b82 */ /* 0x000e240000000800 */
[----:B0-----:R-:W-:-:S05]  /*0050*/  IMAD R5, R5, UR4, R0 ;  /* 0x0000000405057c24 */ /* 0x001fca000f8e0200 */
[----:B-1----:R-:W-:-:S13]  /*0060*/  ISETP.GE.AND P0, PT, R5, UR5, PT ;  /* 0x0000000505007c0c */ /* 0x002fda000bf06270 */
[----:B------:R-:W-:Y:S05]  /*0070*/  @P0 EXIT ;  /* 0x000000000000094d */ /* 0x000fea0003800000 */
[----:B------:R-:W0:Y:S01]  /*0080*/  LDC.64 R2, c[0x0][0x380] ;  /* 0x0000e000ff027b82 */ /* 0x000e220000000a00 */
[----:B------:R-:W1:Y:S01]  /*0090*/  LDCU.64 UR4, c[0x0][0x358] ;  /* 0x00006b00ff0477ac */ /* 0x000e620008000a00 */
[----:B0-----:R-:W-:-:S06]  /*00a0*/  IMAD.WIDE R2, R5, 0x4, R2 ;  /* 0x0000000405027825 */ /* 0x001fcc00078e0202 */
[----:B------:R-:W0:Y:S01]  /*00b0*/  LDC.64 R4, c[0x0][0x390] ;  /* 0x0000e400ff047b82 */ /* 0x000e220000000a00 */
[----:B-1----:R-:W2:Y:S01]  /*00c0*/  LDG.E R2, desc[UR4][R2.64] ;  /* 0x0000000402027981 */ /* 0x002ea2000c1e1900 */
[----:B------:R-:W-:Y:S01]  /*00d0*/  HFMA2 R9, -RZ, RZ, 0, 5.9604644775390625e-08 ;  /* 0x00000001ff097431 */ /* 0x000fe200000001ff */
[----:B--2---:R-:W0:Y:S02]  /*00e0*/  F2I.TRUNC.NTZ R7, R2 ;  /* 0x0000000200077305 */ /* 0x004e24000020f100 */
[----:B0-----:R-:W-:-:S05]  /*00f0*/  IMAD.WIDE R4, R7, 0x4, R4 ;  /* 0x0000000407047825 */ /* 0x001fca00078e0204 */
[----:B------:R-:W-:Y:S01]  /*0100*/  REDG.E.ADD.STRONG.GPU desc[UR4][R4.64], R9 ;  /* 0x000000090400798e */ /* 0x000fe2000c12e104 */
[----:B------:R-:W-:Y:S05]  /*0110*/  EXIT ;  /* 0x000000000000794d */ /* 0x000fea0003800000 */
.L_x_0:
[----:B------:R-:W-:-:S00]  /*0120*/  BRA `(.L_x_0) ;  /* 0xfffffffc00fc7947 */ /* 0x000fc0000383ffff */
[----:B------:R-:W-:-:S00]  /*0130*/  NOP ;  /* 0x0000000000007918 */ /* 0x000fc00000000000 */
        /* <DEDUP_REMOVED lines=12> */
.L_x_3:


//--------------------- .text._Z21gpu_histogram_atomicsPfiPi --------------------------
	.section	.text._Z21gpu_histogram_atomicsPfiPi,"ax",@progbits
	.align	128
        .global         _Z21gpu_histogram_atomicsPfiPi
        .type           _Z21gpu_histogram_atomicsPfiPi,@function
        .size           _Z21gpu_histogram_atomicsPfiPi,(.L_x_4 - _Z21gpu_histogram_atomicsPfiPi)
        .other          _Z21gpu_histogram_atomicsPfiPi,@"STO_CUDA_ENTRY STV_DEFAULT"
_Z21gpu_histogram_atomicsPfiPi:
.text._Z21gpu_histogram_atomicsPfiPi:
        /* <DEDUP_REMOVED lines=18> */
.L_x_1:
        /* <DEDUP_REMOVED lines=14> */
.L_x_4:


//--------------------- .text._Z24gpu_histogram_no_atomicsPfiPi --------------------------
	.section	.text._Z24gpu_histogram_no_atomicsPfiPi,"ax",@progbits
	.align	128
        .global         _Z24gpu_histogram_no_atomicsPfiPi
        .type           _Z24gpu_histogram_no_atomicsPfiPi,@function
        .size           _Z24gpu_histogram_no_atomicsPfiPi,(.L_x_5 - _Z24gpu_histogram_no_atomicsPfiPi)
        .other          _Z24gpu_histogram_no_atomicsPfiPi,@"STO_CUDA_ENTRY STV_DEFAULT"
_Z24gpu_histogram_no_atomicsPfiPi:
.text._Z24gpu_histogram_no_atomicsPfiPi:
        /* <DEDUP_REMOVED lines=12> */
[----:B-1----:R-:W2:Y:S02]  /*00c0*/  LDG.E R2, desc[UR4][R2.64] ;  /* 0x0000000402027981 */ /* 0x002ea4000c1e1900 */
[----:B--2---:R-:W0:Y:S02]  /*00d0*/  F2I.TRUNC.NTZ R7, R2 ;  /* 0x0000000200077305 */ /* 0x004e24000020f100 */
[----:B0-----:R-:W-:-:S05]  /*00e0*/  IMAD.WIDE R4, R7, 0x4, R4 ;  /* 0x0000000407047825 */ /* 0x001fca00078e0204 */
[----:B------:R-:W2:Y:S02]  /*00f0*/  LDG.E R0, desc[UR4][R4.64] ;  /* 0x0000000404007981 */ /* 0x000ea4000c1e1900 */
[----:B--2---:R-:W-:-:S05]  /*0100*/  IADD3 R7, PT, PT, R0, 0x1, RZ ;  /* 0x0000000100077810 */ /* 0x004fca0007ffe0ff */
[----:B------:R-:W-:Y:S01]  /*0110*/  STG.E desc[UR4][R4.64], R7 ;  /* 0x0000000704007986 */ /* 0x000fe2000c101904 */
[----:B------:R-:W-:Y:S05]  /*0120*/  EXIT ;  /* 0x000000000000794d */ /* 0x000fea0003800000 */
.L_x_2:
        /* <DEDUP_REMOVED lines=13> */
.L_x_5:


//--------------------- .nv.shared.reserved.0     --------------------------
	.section	.nv.shared.reserved.0,"aw",@nobits
	.weak		__nv_reservedSMEM_offset_0_alias
	.size		__nv_reservedSMEM_offset_0_alias, 0, 64
	.other		__nv_reservedSMEM_offset_0_alias,@"STO_CUDA_RESERVED_SHARED STV_DEFAULT"
__nv_reservedSMEM_offset_0_alias:
	.zero		0
	.zero		64


//--------------------- .nv.constant0._Z21gpu_histogram_stridedPfiPi --------------------------
	.section	.nv.constant0._Z21gpu_histogram_stridedPfiPi,"a",@progbits
	.sectionflags	@""
	.align	4
.nv.constant0._Z21gpu_histogram_stridedPfiPi:
	.zero		920


//--------------------- .nv.constant0._Z21gpu_histogram_atomicsPfiPi --------------------------
	.section	.nv.constant0._Z21gpu_histogram_atomicsPfiPi,"a",@progbits
	.sectionflags	@""
	.align	4
.nv.constant0._Z21gpu_histogram_atomicsPfiPi:
	.zero		920


//--------------------- .nv.constant0._Z24gpu_histogram_no_atomicsPfiPi --------------------------
	.section	.nv.constant0._Z24gpu_histogram_no_atomicsPfiPi,"a",@progbits
	.sectionflags	@""
	.align	4
.nv.constant0._Z24gpu_histogram_no_atomicsPfiPi:
	.zero		920


//--------------------- SYMBOLS --------------------------

	.type		.nv.reservedSmem.offset0,@object
	.size		.nv.reservedSmem.offset0,0x4
